//
// Generated by NVIDIA NVVM Compiler
//
// Compiler Build ID: CL-36424714
// Cuda compilation tools, release 13.0, V13.0.88
// Based on NVVM 20.0.0
//

.version 9.0
.target sm_100
.address_size 64

	// .globl	_Z10fillBucketPiS_i

.visible .entry _Z10fillBucketPiS_i(
	.param .u64 .ptr .align 1 _Z10fillBucketPiS_i_param_0,
	.param .u64 .ptr .align 1 _Z10fillBucketPiS_i_param_1,
	.param .u32 _Z10fillBucketPiS_i_param_2
)
{
	.reg .pred 	%p<2>;
	.reg .b32 	%r<8>;
	.reg .b64 	%rd<9>;

	ld.param.u64 	%rd1, [_Z10fillBucketPiS_i_param_0];
	ld.param.u64 	%rd2, [_Z10fillBucketPiS_i_param_1];
	ld.param.u32 	%r2, [_Z10fillBucketPiS_i_param_2];
	mov.u32 	%r3, %ctaid.x;
	mov.u32 	%r4, %ntid.x;
	mov.u32 	%r5, %tid.x;
	mad.lo.s32 	%r1, %r3, %r4, %r5;
	setp.ge.s32 	%p1, %r1, %r2;
	@%p1 bra 	$L__BB0_2;
	cvta.to.global.u64 	%rd3, %rd1;
	cvta.to.global.u64 	%rd4, %rd2;
	mul.wide.s32 	%rd5, %r1, 4;
	add.s64 	%rd6, %rd3, %rd5;
	ld.global.u32 	%r6, [%rd6];
	mul.wide.s32 	%rd7, %r6, 4;
	add.s64 	%rd8, %rd4, %rd7;
	atom.global.add.u32 	%r7, [%rd8], 1;
$L__BB0_2:
	ret;

}
	// .globl	_Z10scanBucketPiS_S_i
.visible .entry _Z10scanBucketPiS_S_i(
	.param .u64 .ptr .align 1 _Z10scanBucketPiS_S_i_param_0,
	.param .u64 .ptr .align 1 _Z10scanBucketPiS_S_i_param_1,
	.param .u64 .ptr .align 1 _Z10scanBucketPiS_S_i_param_2,
	.param .u32 _Z10scanBucketPiS_S_i_param_3
)
{
	.reg .pred 	%p<5>;
	.reg .b32 	%r<23>;
	.reg .b64 	%rd<14>;

	ld.param.u64 	%rd5, [_Z10scanBucketPiS_S_i_param_0];
	ld.param.u64 	%rd6, [_Z10scanBucketPiS_S_i_param_1];
	ld.param.u64 	%rd7, [_Z10scanBucketPiS_S_i_param_2];
	ld.param.u32 	%r9, [_Z10scanBucketPiS_S_i_param_3];
	cvta.to.global.u64 	%rd1, %rd7;
	mov.u32 	%r10, %ctaid.x;
	mov.u32 	%r11, %ntid.x;
	mov.u32 	%r12, %tid.x;
	mad.lo.s32 	%r1, %r10, %r11, %r12;
	setp.ge.s32 	%p1, %r1, %r9;
	@%p1 bra 	$L__BB1_8;
	cvta.to.global.u64 	%rd8, %rd5;
	cvta.to.global.u64 	%rd9, %rd6;
	mul.wide.s32 	%rd10, %r1, 4;
	add.s64 	%rd2, %rd8, %rd10;
	ld.global.u32 	%r21, [%rd2];
	add.s64 	%rd3, %rd9, %rd10;
	st.global.u32 	[%rd3], %r21;
	setp.lt.s32 	%p2, %r9, 2;
	mov.u32 	%r22, %r21;
	@%p2 bra 	$L__BB1_7;
	add.s64 	%rd4, %rd1, %rd10;
	mov.b32 	%r20, 1;
$L__BB1_3:
	ld.global.u32 	%r14, [%rd3];
	st.global.u32 	[%rd4], %r14;
	bar.sync 	0;
	setp.lt.s32 	%p3, %r1, %r20;
	@%p3 bra 	$L__BB1_5;
	sub.s32 	%r15, %r1, %r20;
	mul.wide.s32 	%rd12, %r15, 4;
	add.s64 	%rd13, %rd1, %rd12;
	ld.global.u32 	%r16, [%rd13];
	ld.global.u32 	%r17, [%rd3];
	add.s32 	%r18, %r17, %r16;
	st.global.u32 	[%rd3], %r18;
$L__BB1_5:
	bar.sync 	0;
	shl.b32 	%r20, %r20, 1;
	setp.lt.s32 	%p4, %r20, %r9;
	@%p4 bra 	$L__BB1_3;
	ld.global.u32 	%r22, [%rd2];
	ld.global.u32 	%r21, [%rd3];
$L__BB1_7:
	sub.s32 	%r19, %r21, %r22;
	st.global.u32 	[%rd3], %r19;
$L__BB1_8:
	ret;

}
	// .globl	_Z7fillKeyPiS_S_i
.visible .entry _Z7fillKeyPiS_S_i(
	.param .u64 .ptr .align 1 _Z7fillKeyPiS_S_i_param_0,
	.param .u64 .ptr .align 1 _Z7fillKeyPiS_S_i_param_1,
	.param .u64 .ptr .align 1 _Z7fillKeyPiS_S_i_param_2,
	.param .u32 _Z7fillKeyPiS_S_i_param_3
)
{
	.reg .pred 	%p<4>;
	.reg .b32 	%r<13>;
	.reg .b64 	%rd<12>;

	ld.param.u64 	%rd4, [_Z7fillKeyPiS_S_i_param_0];
	ld.param.u64 	%rd5, [_Z7fillKeyPiS_S_i_param_1];
	ld.param.u64 	%rd6, [_Z7fillKeyPiS_S_i_param_2];
	ld.param.u32 	%r5, [_Z7fillKeyPiS_S_i_param_3];
	mov.u32 	%r6, %ctaid.x;
	mov.u32 	%r7, %ntid.x;
	mov.u32 	%r8, %tid.x;
	mad.lo.s32 	%r1, %r6, %r7, %r8;
	setp.ge.s32 	%p1, %r1, %r5;
	@%p1 bra 	$L__BB2_4;
	cvta.to.global.u64 	%rd7, %rd5;
	cvta.to.global.u64 	%rd8, %rd6;
	mul.wide.s32 	%rd9, %r1, 4;
	add.s64 	%rd1, %rd8, %rd9;
	add.s64 	%rd2, %rd7, %rd9;
	ld.global.u32 	%r9, [%rd2];
	setp.lt.s32 	%p2, %r9, 1;
	@%p2 bra 	$L__BB2_4;
	ld.global.u32 	%r12, [%rd1];
	cvta.to.global.u64 	%rd3, %rd4;
$L__BB2_3:
	add.s32 	%r4, %r12, 1;
	mul.wide.s32 	%rd10, %r12, 4;
	add.s64 	%rd11, %rd3, %rd10;
	st.global.u32 	[%rd11], %r1;
	ld.global.u32 	%r10, [%rd2];
	add.s32 	%r11, %r10, -1;
	st.global.u32 	[%rd2], %r11;
	setp.gt.s32 	%p3, %r10, 1;
	mov.u32 	%r12, %r4;
	@%p3 bra 	$L__BB2_3;
$L__BB2_4:
	ret;

}


// ===== COMPILED SASS (sm_100) =====

	.target	sm_100

	.elftype	@"ET_EXEC"


//--------------------- .note.nv.tkinfo           --------------------------
	.section	.note.nv.tkinfo,"",@"SHT_NOTE"
	.sectionflags	@"SHF_NOTE_NV_TKINFO"
	.tkinfo
        /*0018*/ 	.word	0x00000002
        /*0030*/ 	.string	""
        /*0030*/ 	.string	"ptxas"
        /*0030*/ 	.string	"Cuda compilation tools, release 13.0, V13.0.88"
        /*0030*/ 	.string	"Build cuda_13.0.r13.0/compiler.36424714_0"
        /*0030*/ 	.string	"-arch sm_100 -m 64 "



//--------------------- .note.nv.cuinfo           --------------------------
	.section	.note.nv.cuinfo,"",@"SHT_NOTE"
	.sectionflags	@"SHF_NOTE_NV_CUINFO"
        /*0018*/ 	.short	0x0002
        /*001a*/ 	.short	0x0064
        /*001c*/ 	.short	0x0082
	.zero		2


//--------------------- .nv.info                  --------------------------
	.section	.nv.info,"",@"SHT_CUDA_INFO"
	.align	4


	//----- nvinfo : EIATTR_REGCOUNT
	.align		4
        /*0000*/ 	.byte	0x04, 0x2f
        /*0002*/ 	.short	(.L_1 - .L_0)
	.align		4
.L_0:
        /*0004*/ 	.word	index@(_Z10fillBucketPiS_i)
        /*0008*/ 	.word	0x0000000a


	//----- nvinfo : EIATTR_FRAME_SIZE
	.align		4
.L_1:
        /*000c*/ 	.byte	0x04, 0x11
        /*000e*/ 	.short	(.L_3 - .L_2)
	.align		4
.L_2:
        /*0010*/ 	.word	index@(_Z10fillBucketPiS_i)
        /*0014*/ 	.word	0x00000000


	//----- nvinfo : EIATTR_REGCOUNT
	.align		4
.L_3:
        /*0018*/ 	.byte	0x04, 0x2f
        /*001a*/ 	.short	(.L_5 - .L_4)
	.align		4
.L_4:
        /*001c*/ 	.word	index@(_Z10scanBucketPiS_S_i)
        /*0020*/ 	.word	0x00000012


	//----- nvinfo : EIATTR_FRAME_SIZE
	.align		4
.L_5:
        /*0024*/ 	.byte	0x04, 0x11
        /*0026*/ 	.short	(.L_7 - .L_6)
	.align		4
.L_6:
        /*0028*/ 	.word	index@(_Z10scanBucketPiS_S_i)
        /*002c*/ 	.word	0x00000000


	//----- nvinfo : EIATTR_REGCOUNT
	.align		4
.L_7:
        /*0030*/ 	.byte	0x04, 0x2f
        /*0032*/ 	.short	(.L_9 - .L_8)
	.align		4
.L_8:
        /*0034*/ 	.word	index@(_Z7fillKeyPiS_S_i)
        /*0038*/ 	.word	0x00000010


	//----- nvinfo : EIATTR_FRAME_SIZE
	.align		4
.L_9:
        /*003c*/ 	.byte	0x04, 0x11
        /*003e*/ 	.short	(.L_11 - .L_10)
	.align		4
.L_10:
        /*0040*/ 	.word	index@(_Z7fillKeyPiS_S_i)
        /*0044*/ 	.word	0x00000000


	//----- nvinfo : EIATTR_MIN_STACK_SIZE
	.align		4
.L_11:
        /*0048*/ 	.byte	0x04, 0x12
        /*004a*/ 	.short	(.L_13 - .L_12)
	.align		4
.L_12:
        /*004c*/ 	.word	index@(_Z7fillKeyPiS_S_i)
        /*0050*/ 	.word	0x00000000


	//----- nvinfo : EIATTR_MIN_STACK_SIZE
	.align		4
.L_13:
        /*0054*/ 	.byte	0x04, 0x12
        /*0056*/ 	.short	(.L_15 - .L_14)
	.align		4
.L_14:
        /*0058*/ 	.word	index@(_Z10scanBucketPiS_S_i)
        /*005c*/ 	.word	0x00000000


	//----- nvinfo : EIATTR_MIN_STACK_SIZE
	.align		4
.L_15:
        /*0060*/ 	.byte	0x04, 0x12
        /*0062*/ 	.short	(.L_17 - .L_16)
	.align		4
.L_16:
        /*0064*/ 	.word	index@(_Z10fillBucketPiS_i)
        /*0068*/ 	.word	0x00000000
.L_17:


//--------------------- .nv.compat                --------------------------
	.section	.nv.compat,"",@"SHT_CUDA_COMPAT_INFO"
	.align	4
        /*0000*/ 	.byte	0x02, 0x09, 0x00, 0x00, 0x02, 0x02, 0x01, 0x00, 0x02, 0x05, 0x05, 0x00, 0x03, 0x07, 0x01, 0x01
        /*0010*/ 	.byte	0x02, 0x03, 0x00, 0x00, 0x02, 0x06, 0x01, 0x00, 0x04, 0x0b, 0x08, 0x00, 0x09, 0x00, 0x00, 0x00
        /*0020*/ 	.byte	0x00, 0x00, 0x00, 0x00


//--------------------- .nv.info._Z7fillKeyPiS_S_i --------------------------
	.section	.nv.info._Z7fillKeyPiS_S_i,"",@"SHT_CUDA_INFO"
	.sectionflags	@""
	.align	4


	//----- nvinfo : EIATTR_CUDA_API_VERSION
	.align		4
        /*0000*/ 	.byte	0x04, 0x37
        /*0002*/ 	.short	(.L_19 - .L_18)
.L_18:
        /*0004*/ 	.word	0x00000082


	//----- nvinfo : EIATTR_KPARAM_INFO
	.align		4
.L_19:
        /*0008*/ 	.byte	0x04, 0x17
        /*000a*/ 	.short	(.L_21 - .L_20)
.L_20:
        /*000c*/ 	.word	0x00000000
        /*0010*/ 	.short	0x0003
        /*0012*/ 	.short	0x0018
        /*0014*/ 	.byte	0x00, 0xf0, 0x11, 0x00


	//----- nvinfo : EIATTR_KPARAM_INFO
	.align		4
.L_21:
        /*0018*/ 	.byte	0x04, 0x17
        /*001a*/ 	.short	(.L_23 - .L_22)
.L_22:
        /*001c*/ 	.word	0x00000000
        /*0020*/ 	.short	0x0002
        /*0022*/ 	.short	0x0010
        /*0024*/ 	.byte	0x00, 0xf5, 0x21, 0x00


	//----- nvinfo : EIATTR_KPARAM_INFO
	.align		4
.L_23:
        /*0028*/ 	.byte	0x04, 0x17
        /*002a*/ 	.short	(.L_25 - .L_24)
.L_24:
        /*002c*/ 	.word	0x00000000
        /*0030*/ 	.short	0x0001
        /*0032*/ 	.short	0x0008
        /*0034*/ 	.byte	0x00, 0xf5, 0x21, 0x00


	//----- nvinfo : EIATTR_KPARAM_INFO
	.align		4
.L_25:
        /*0038*/ 	.byte	0x04, 0x17
        /*003a*/ 	.short	(.L_27 - .L_26)
.L_26:
        /*003c*/ 	.word	0x00000000
        /*0040*/ 	.short	0x0000
        /*0042*/ 	.short	0x0000
        /*0044*/ 	.byte	0x00, 0xf5, 0x21, 0x00


	//----- nvinfo : EIATTR_SPARSE_MMA_MASK
	.align		4
.L_27:
        /*0048*/ 	.byte	0x03, 0x50
        /*004a*/ 	.short	0x0000


	//----- nvinfo : EIATTR_MAXREG_COUNT
	.align		4
        /*004c*/ 	.byte	0x03, 0x1b
        /*004e*/ 	.short	0x00ff


	//----- nvinfo : EIATTR_MERCURY_ISA_VERSION
	.align		4
        /*0050*/ 	.byte	0x03, 0x5f
        /*0052*/ 	.short	0x0101


	//----- nvinfo : EIATTR_VRC_CTA_INIT_COUNT
	.align		4
        /*0054*/ 	.byte	0x02, 0x4a
	.zero		1
	.zero		1


	//----- nvinfo : EIATTR_EXIT_INSTR_OFFSETS
	.align		4
        /*0058*/ 	.byte	0x04, 0x1c
        /*005a*/ 	.short	(.L_29 - .L_28)


	//   ....[0]....
.L_28:
        /*005c*/ 	.word	0x00000070


	//   ....[1]....
        /*0060*/ 	.word	0x000000d0


	//   ....[2]....
        /*0064*/ 	.word	0x000001a0


	//----- nvinfo : EIATTR_CRS_STACK_SIZE
	.align		4
.L_29:
        /*0068*/ 	.byte	0x04, 0x1e
        /*006a*/ 	.short	(.L_31 - .L_30)
.L_30:
        /*006c*/ 	.word	0x00000000


	//----- nvinfo : EIATTR_CBANK_PARAM_SIZE
	.align		4
.L_31:
        /*0070*/ 	.byte	0x03, 0x19
        /*0072*/ 	.short	0x001c


	//----- nvinfo : EIATTR_PARAM_CBANK
	.align		4
        /*0074*/ 	.byte	0x04, 0x0a
        /*0076*/ 	.short	(.L_33 - .L_32)
	.align		4
.L_32:
        /*0078*/ 	.word	index@(.nv.constant0._Z7fillKeyPiS_S_i)
        /*007c*/ 	.short	0x0380
        /*007e*/ 	.short	0x001c


	//----- nvinfo : EIATTR_SW_WAR
	.align		4
.L_33:
        /*0080*/ 	.byte	0x04, 0x36
        /*0082*/ 	.short	(.L_35 - .L_34)
.L_34:
        /*0084*/ 	.word	0x00000008
.L_35:


//--------------------- .nv.info._Z10scanBucketPiS_S_i --------------------------
	.section	.nv.info._Z10scanBucketPiS_S_i,"",@"SHT_CUDA_INFO"
	.sectionflags	@""
	.align	4


	//----- nvinfo : EIATTR_CUDA_API_VERSION
	.align		4
        /*0000*/ 	.byte	0x04, 0x37
        /*0002*/ 	.short	(.L_37 - .L_36)
.L_36:
        /*0004*/ 	.word	0x00000082


	//----- nvinfo : EIATTR_KPARAM_INFO
	.align		4
.L_37:
        /*0008*/ 	.byte	0x04, 0x17
        /*000a*/ 	.short	(.L_39 - .L_38)
.L_38:
        /*000c*/ 	.word	0x00000000
        /*0010*/ 	.short	0x0003
        /*0012*/ 	.short	0x0018
        /*0014*/ 	.byte	0x00, 0xf0, 0x11, 0x00


	//----- nvinfo : EIATTR_KPARAM_INFO
	.align		4
.L_39:
        /*0018*/ 	.byte	0x04, 0x17
        /*001a*/ 	.short	(.L_41 - .L_40)
.L_40:
        /*001c*/ 	.word	0x00000000
        /*0020*/ 	.short	0x0002
        /*0022*/ 	.short	0x0010
        /*0024*/ 	.byte	0x00, 0xf5, 0x21, 0x00


	//----- nvinfo : EIATTR_KPARAM_INFO
	.align		4
.L_41:
        /*0028*/ 	.byte	0x04, 0x17
        /*002a*/ 	.short	(.L_43 - .L_42)
.L_42:
        /*002c*/ 	.word	0x00000000
        /*0030*/ 	.short	0x0001
        /*0032*/ 	.short	0x0008
        /*0034*/ 	.byte	0x00, 0xf5, 0x21, 0x00


	//----- nvinfo : EIATTR_KPARAM_INFO
	.align		4
.L_43:
        /*0038*/ 	.byte	0x04, 0x17
        /*003a*/ 	.short	(.L_45 - .L_44)
.L_44:
        /*003c*/ 	.word	0x00000000
        /*0040*/ 	.short	0x0000
        /*0042*/ 	.short	0x0000
        /*0044*/ 	.byte	0x00, 0xf5, 0x21, 0x00


	//----- nvinfo : EIATTR_SPARSE_MMA_MASK
	.align		4
.L_45:
        /*0048*/ 	.byte	0x03, 0x50
        /*004a*/ 	.short	0x0000


	//----- nvinfo : EIATTR_MAXREG_COUNT
	.align		4
        /*004c*/ 	.byte	0x03, 0x1b
        /*004e*/ 	.short	0x00ff


	//----- nvinfo : EIATTR_NUM_BARRIERS
	.align		4
        /*0050*/ 	.byte	0x02, 0x4c
        /*0052*/ 	.byte	0x01
	.zero		1


	//----- nvinfo : EIATTR_MERCURY_ISA_VERSION
	.align		4
        /*0054*/ 	.byte	0x03, 0x5f
        /*0056*/ 	.short	0x0101


	//----- nvinfo : EIATTR_VRC_CTA_INIT_COUNT
	.align		4
        /*0058*/ 	.byte	0x02, 0x4a
	.zero		1
	.zero		1


	//----- nvinfo : EIATTR_EXIT_INSTR_OFFSETS
	.align		4
        /*005c*/ 	.byte	0x04, 0x1c
        /*005e*/ 	.short	(.L_47 - .L_46)


	//   ....[0]....
.L_46:
        /*0060*/ 	.word	0x00000070


	//   ....[1]....
        /*0064*/ 	.word	0x000002c0


	//----- nvinfo : EIATTR_CRS_STACK_SIZE
	.align		4
.L_47:
        /*0068*/ 	.byte	0x04, 0x1e
        /*006a*/ 	.short	(.L_49 - .L_48)
.L_48:
        /*006c*/ 	.word	0x00000000


	//----- nvinfo : EIATTR_CBANK_PARAM_SIZE
	.align		4
.L_49:
        /*0070*/ 	.byte	0x03, 0x19
        /*0072*/ 	.short	0x001c


	//----- nvinfo : EIATTR_PARAM_CBANK
	.align		4
        /*0074*/ 	.byte	0x04, 0x0a
        /*0076*/ 	.short	(.L_51 - .L_50)
	.align		4
.L_50:
        /*0078*/ 	.word	index@(.nv.constant0._Z10scanBucketPiS_S_i)
        /*007c*/ 	.short	0x0380
        /*007e*/ 	.short	0x001c


	//----- nvinfo : EIATTR_SW_WAR
	.align		4
.L_51:
        /*0080*/ 	.byte	0x04, 0x36
        /*0082*/ 	.short	(.L_53 - .L_52)
.L_52:
        /*0084*/ 	.word	0x00000008
.L_53:


//--------------------- .nv.info._Z10fillBucketPiS_i --------------------------
	.section	.nv.info._Z10fillBucketPiS_i,"",@"SHT_CUDA_INFO"
	.sectionflags	@""
	.align	4


	//----- nvinfo : EIATTR_CUDA_API_VERSION
	.align		4
        /*0000*/ 	.byte	0x04, 0x37
        /*0002*/ 	.short	(.L_55 - .L_54)
.L_54:
        /*0004*/ 	.word	0x00000082


	//----- nvinfo : EIATTR_KPARAM_INFO
	.align		4
.L_55:
        /*0008*/ 	.byte	0x04, 0x17
        /*000a*/ 	.short	(.L_57 - .L_56)
.L_56:
        /*000c*/ 	.word	0x00000000
        /*0010*/ 	.short	0x0002
        /*0012*/ 	.short	0x0010
        /*0014*/ 	.byte	0x00, 0xf0, 0x11, 0x00


	//----- nvinfo : EIATTR_KPARAM_INFO
	.align		4
.L_57:
        /*0018*/ 	.byte	0x04, 0x17
        /*001a*/ 	.short	(.L_59 - .L_58)
.L_58:
        /*001c*/ 	.word	0x00000000
        /*0020*/ 	.short	0x0001
        /*0022*/ 	.short	0x0008
        /*0024*/ 	.byte	0x00, 0xf5, 0x21, 0x00


	//----- nvinfo : EIATTR_KPARAM_INFO
	.align		4
.L_59:
        /*0028*/ 	.byte	0x04, 0x17
        /*002a*/ 	.short	(.L_61 - .L_60)
.L_60:
        /*002c*/ 	.word	0x00000000
        /*0030*/ 	.short	0x0000
        /*0032*/ 	.short	0x0000
        /*0034*/ 	.byte	0x00, 0xf5, 0x21, 0x00


	//----- nvinfo : EIATTR_SPARSE_MMA_MASK
	.align		4
.L_61:
        /*0038*/ 	.byte	0x03, 0x50
        /*003a*/ 	.short	0x0000


	//----- nvinfo : EIATTR_MAXREG_COUNT
	.align		4
        /*003c*/ 	.byte	0x03, 0x1b
        /*003e*/ 	.short	0x00ff


	//----- nvinfo : EIATTR_MERCURY_ISA_VERSION
	.align		4
        /*0040*/ 	.byte	0x03, 0x5f
        /*0042*/ 	.short	0x0101


	//----- nvinfo : EIATTR_VRC_CTA_INIT_COUNT
	.align		4
        /*0044*/ 	.byte	0x02, 0x4a
	.zero		1
	.zero		1


	//----- nvinfo : EIATTR_EXIT_INSTR_OFFSETS
	.align		4
        /*0048*/ 	.byte	0x04, 0x1c
        /*004a*/ 	.short	(.L_63 - .L_62)


	//   ....[0]....
.L_62:
        /*004c*/ 	.word	0x00000070


	//   ....[1]....
        /*0050*/ 	.word	0x00000100


	//----- nvinfo : EIATTR_CBANK_PARAM_SIZE
	.align		4
.L_63:
        /*0054*/ 	.byte	0x03, 0x19
        /*0056*/ 	.short	0x0014


	//----- nvinfo : EIATTR_PARAM_CBANK
	.align		4
        /*0058*/ 	.byte	0x04, 0x0a
        /*005a*/ 	.short	(.L_65 - .L_64)
	.align		4
.L_64:
        /*005c*/ 	.word	index@(.nv.constant0._Z10fillBucketPiS_i)
        /*0060*/ 	.short	0x0380
        /*0062*/ 	.short	0x0014


	//----- nvinfo : EIATTR_SW_WAR
	.align		4
.L_65:
        /*0064*/ 	.byte	0x04, 0x36
        /*0066*/ 	.short	(.L_67 - .L_66)
.L_66:
        /*0068*/ 	.word	0x00000008
.L_67:


//--------------------- .nv.callgraph             --------------------------
	.section	.nv.callgraph,"",@"SHT_CUDA_CALLGRAPH"
	.align	4
	.sectionentsize	8
	.align		4
        /*0000*/ 	.word	0x00000000
	.align		4
        /*0004*/ 	.word	0xffffffff
	.align		4
        /*0008*/ 	.word	0x00000000
	.align		4
        /*000c*/ 	.word	0xfffffffe
	.align		4
        /*0010*/ 	.word	0x00000000
	.align		4
        /*0014*/ 	.word	0xfffffffd
	.align		4
        /*0018*/ 	.word	0x00000000
	.align		4
        /*001c*/ 	.word	0xfffffffc


//--------------------- .text._Z7fillKeyPiS_S_i   --------------------------
	.section	.text._Z7fillKeyPiS_S_i,"ax",@progbits
	.align	128
        .global         _Z7fillKeyPiS_S_i
        .type           _Z7fillKeyPiS_S_i,@function
        .size           _Z7fillKeyPiS_S_i,(.L_x_8 - _Z7fillKeyPiS_S_i)
        .other          _Z7fillKeyPiS_S_i,@"STO_CUDA_ENTRY STV_DEFAULT"
_Z7fillKeyPiS_S_i:
.text._Z7fillKeyPiS_S_i:
[----:B------:R-:W-:Y:S01]  /*0000*/  LDC R1, c[0x0][0x37c] ;  /* 0x0000df00ff017b82 */ /* 0x000fe20000000800 */
[----:B------:R-:W0:Y:S07]  /*0010*/  S2R R0, SR_TID.X ;  /* 0x0000000000007919 */ /* 0x000e2e0000002100 */
[----:B------:R-:W0:Y:S01]  /*0020*/  S2UR UR4, SR_CTAID.X ;  /* 0x00000000000479c3 */ /* 0x000e220000002500 */
[----:B------:R-:W1:Y:S07]  /*0030*/  LDCU UR5, c[0x0][0x398] ;  /* 0x00007300ff0577ac */ /* 0x000e6e0008000800 */
[----:B------:R-:W0:Y:S02]  /*0040*/  LDC R9, c[0x0][0x360] ;  /* 0x0000d800ff097b82 */ /* 0x000e240000000800 */
[----:B0-----:R-:W-:-:S05]  /*0050*/  IMAD R9, R9, UR4, R0 ;  /* 0x0000000409097c24 */ /* 0x001fca000f8e0200 */
[----:B-1----:R-:W-:-:S13]  /*0060*/  ISETP.GE.AND P0, PT, R9, UR5, PT ;  /* 0x0000000509007c0c */ /* 0x002fda000bf06270 */
[----:B------:R-:W-:Y:S05]  /*0070*/  @P0 EXIT ;  /* 0x000000000000094d */ /* 0x000fea0003800000 */
[----:B------:R-:W0:Y:S01]  /*0080*/  LDC.64 R4, c[0x0][0x388] ;  /* 0x0000e200ff047b82 */ /* 0x000e220000000a00 */
[----:B------:R-:W1:Y:S01]  /*0090*/  LDCU.64 UR4, c[0x0][0x358] ;  /* 0x00006b00ff0477ac */ /* 0x000e620008000a00 */
[----:B0-----:R-:W-:-:S05]  /*00a0*/  IMAD.WIDE R4, R9, 0x4, R4 ;  /* 0x0000000409047825 */ /* 0x001fca00078e0204 */
[----:B-1----:R-:W2:Y:S02]  /*00b0*/  LDG.E R0, desc[UR4][R4.64] ;  /* 0x0000000404007981 */ /* 0x002ea4000c1e1900 */
[----:B--2---:R-:W-:-:S13]  /*00c0*/  ISETP.GE.AND P0, PT, R0, 0x1, PT ;  /* 0x000000010000780c */ /* 0x004fda0003f06270 */
[----:B------:R-:W-:Y:S05]  /*00d0*/  @!P0 EXIT ;  /* 0x000000000000894d */ /* 0x000fea0003800000 */
[----:B------:R-:W0:Y:S08]  /*00e0*/  LDC.64 R2, c[0x0][0x390] ;  /* 0x0000e400ff027b82 */ /* 0x000e300000000a00 */
[----:B------:R-:W1:Y:S01]  /*00f0*/  LDC.64 R6, c[0x0][0x380] ;  /* 0x0000e000ff067b82 */ /* 0x000e620000000a00 */
[----:B0-----:R-:W-:-:S05]  /*0100*/  IMAD.WIDE R2, R9, 0x4, R2 ;  /* 0x0000000409027825 */ /* 0x001fca00078e0202 */
[----:B------:R0:W5:Y:S02]  /*0110*/  LDG.E R11, desc[UR4][R2.64] ;  /* 0x00000004020b7981 */ /* 0x000164000c1e1900 */
.L_x_0:
[----:B012--5:R-:W-:-:S05]  /*0120*/  IMAD.WIDE R2, R11, 0x4, R6 ;  /* 0x000000040b027825 */ /* 0x027fca00078e0206 */
[----:B------:R2:W-:Y:S04]  /*0130*/  STG.E desc[UR4][R2.64], R9 ;  /* 0x0000000902007986 */ /* 0x0005e8000c101904 */
[----:B------:R-:W3:Y:S01]  /*0140*/  LDG.E R0, desc[UR4][R4.64] ;  /* 0x0000000404007981 */ /* 0x000ee2000c1e1900 */
[----:B------:R-:W-:Y:S02]  /*0150*/  IADD3 R11, PT, PT, R11, 0x1, RZ ;  /* 0x000000010b0b7810 */ /* 0x000fe40007ffe0ff */
[C---:B---3--:R-:W-:Y:S02]  /*0160*/  IADD3 R13, PT, PT, R0.reuse, -0x1, RZ ;  /* 0xffffffff000d7810 */ /* 0x048fe40007ffe0ff */
[----:B------:R-:W-:-:S03]  /*0170*/  ISETP.GT.AND P0, PT, R0, 0x1, PT ;  /* 0x000000010000780c */ /* 0x000fc60003f04270 */
[----:B------:R2:W-:Y:S10]  /*0180*/  STG.E desc[UR4][R4.64], R13 ;  /* 0x0000000d04007986 */ /* 0x0005f4000c101904 */
[----:B------:R-:W-:Y:S05]  /*0190*/  @P0 BRA `(.L_x_0) ;  /* 0xfffffffc00e00947 */ /* 0x000fea000383ffff */
[----:B------:R-:W-:Y:S05]  /*01a0*/  EXIT ;  /* 0x000000000000794d */ /* 0x000fea0003800000 */
.L_x_1:
[----:B------:R-:W-:-:S00]  /*01b0*/  BRA `(.L_x_1) ;  /* 0xfffffffc00fc7947 */ /* 0x000fc0000383ffff */
[----:B------:R-:W-:-:S00]  /*01c0*/  NOP ;  /* 0x0000000000007918 */ /* 0x000fc00000000000 */
        /* <DEDUP_REMOVED lines=11> */
.L_x_8:


//--------------------- .text._Z10scanBucketPiS_S_i --------------------------
	.section	.text._Z10scanBucketPiS_S_i,"ax",@progbits
	.align	128
        .global         _Z10scanBucketPiS_S_i
        .type           _Z10scanBucketPiS_S_i,@function
        .size           _Z10scanBucketPiS_S_i,(.L_x_9 - _Z10scanBucketPiS_S_i)
        .other          _Z10scanBucketPiS_S_i,@"STO_CUDA_ENTRY STV_DEFAULT"
_Z10scanBucketPiS_S_i:
.text._Z10scanBucketPiS_S_i:
        /* <DEDUP_REMOVED lines=9> */
[----:B------:R-:W1:Y:S07]  /*0090*/  LDCU.64 UR6, c[0x0][0x358] ;  /* 0x00006b00ff0677ac */ /* 0x000e6e0008000a00 */
[----:B------:R-:W2:Y:S01]  /*00a0*/  LDC.64 R4, c[0x0][0x388] ;  /* 0x0000e200ff047b82 */ /* 0x000ea20000000a00 */
[----:B0-----:R-:W-:-:S05]  /*00b0*/  IMAD.WIDE R2, R13, 0x4, R2 ;  /* 0x000000040d027825 */ /* 0x001fca00078e0202 */
[----:B-1----:R-:W3:Y:S01]  /*00c0*/  LDG.E R7, desc[UR6][R2.64] ;  /* 0x0000000602077981 */ /* 0x002ee2000c1e1900 */
[----:B------:R-:W-:Y:S01]  /*00d0*/  UISETP.GE.AND UP0, UPT, UR5, 0x2, UPT ;  /* 0x000000020500788c */ /* 0x000fe2000bf06270 */
[----:B--2---:R-:W-:-:S05]  /*00e0*/  IMAD.WIDE R4, R13, 0x4, R4 ;  /* 0x000000040d047825 */ /* 0x004fca00078e0204 */
[----:B---3--:R0:W-:Y:S01]  /*00f0*/  STG.E desc[UR6][R4.64], R7 ;  /* 0x0000000704007986 */ /* 0x0081e2000c101906 */
[----:B------:R-:W-:Y:S02]  /*0100*/  MOV R0, R7 ;  /* 0x0000000700007202 */ /* 0x000fe40000000f00 */
[----:B------:R-:W-:Y:S05]  /*0110*/  BRA.U !UP0, `(.L_x_2) ;  /* 0x0000000108607547 */ /* 0x000fea000b800000 */
[----:B0-----:R-:W0:Y:S01]  /*0120*/  LDC.64 R6, c[0x0][0x390] ;  /* 0x0000e400ff067b82 */ /* 0x001e220000000a00 */
[----:B------:R-:W1:Y:S01]  /*0130*/  LDCU UR5, c[0x0][0x398] ;  /* 0x00007300ff0577ac */ /* 0x000e620008000800 */
[----:B------:R-:W-:-:S06]  /*0140*/  UMOV UR4, 0x1 ;  /* 0x0000000100047882 */ /* 0x000fcc0000000000 */
[----:B------:R-:W2:Y:S01]  /*0150*/  LDC.64 R10, c[0x0][0x390] ;  /* 0x0000e400ff0a7b82 */ /* 0x000ea20000000a00 */
[----:B01----:R-:W-:-:S07]  /*0160*/  IMAD.WIDE R6, R13, 0x4, R6 ;  /* 0x000000040d067825 */ /* 0x003fce00078e0206 */
.L_x_5:
[----:B0-----:R-:W3:Y:S01]  /*0170*/  LDG.E R9, desc[UR6][R4.64] ;  /* 0x0000000604097981 */ /* 0x001ee2000c1e1900 */
[----:B------:R-:W-:Y:S01]  /*0180*/  ISETP.GE.AND P0, PT, R13, UR4, PT ;  /* 0x000000040d007c0c */ /* 0x000fe2000bf06270 */
[----:B------:R-:W-:Y:S02]  /*0190*/  BSSY.RECONVERGENT B0, `(.L_x_3) ;  /* 0x000000a000007945 */ /* 0x000fe40003800200 */
[----:B---3--:R0:W-:Y:S01]  /*01a0*/  STG.E desc[UR6][R6.64], R9 ;  /* 0x0000000906007986 */ /* 0x0081e2000c101906 */
[----:B------:R-:W-:Y:S09]  /*01b0*/  BAR.SYNC.DEFER_BLOCKING 0x0 ;  /* 0x0000000000007b1d */ /* 0x000ff20000010000 */
[----:B-1----:R-:W-:Y:S05]  /*01c0*/  @!P0 BRA `(.L_x_4) ;  /* 0x0000000000188947 */ /* 0x002fea0003800000 */
[----:B0-----:R-:W-:Y:S01]  /*01d0*/  IADD3 R9, PT, PT, R13, -UR4, RZ ;  /* 0x800000040d097c10 */ /* 0x001fe2000fffe0ff */
[----:B------:R-:W3:Y:S04]  /*01e0*/  LDG.E R15, desc[UR6][R4.64] ;  /* 0x00000006040f7981 */ /* 0x000ee8000c1e1900 */
[----:B--2---:R-:W-:-:S06]  /*01f0*/  IMAD.WIDE R8, R9, 0x4, R10 ;  /* 0x0000000409087825 */ /* 0x004fcc00078e020a */
[----:B------:R-:W3:Y:S02]  /*0200*/  LDG.E R8, desc[UR6][R8.64] ;  /* 0x0000000608087981 */ /* 0x000ee4000c1e1900 */
[----:B---3--:R-:W-:-:S05]  /*0210*/  IADD3 R15, PT, PT, R8, R15, RZ ;  /* 0x0000000f080f7210 */ /* 0x008fca0007ffe0ff */
[----:B------:R1:W-:Y:S02]  /*0220*/  STG.E desc[UR6][R4.64], R15 ;  /* 0x0000000f04007986 */ /* 0x0003e4000c101906 */
.L_x_4:
[----:B------:R-:W-:Y:S05]  /*0230*/  BSYNC.RECONVERGENT B0 ;  /* 0x0000000000007941 */ /* 0x000fea0003800200 */
.L_x_3:
[----:B------:R-:W-:Y:S01]  /*0240*/  BAR.SYNC.DEFER_BLOCKING 0x0 ;  /* 0x0000000000007b1d */ /* 0x000fe20000010000 */
[----:B------:R-:W-:-:S04]  /*0250*/  USHF.L.U32 UR4, UR4, 0x1, URZ ;  /* 0x0000000104047899 */ /* 0x000fc800080006ff */
[----:B------:R-:W-:-:S09]  /*0260*/  UISETP.GE.AND UP0, UPT, UR4, UR5, UPT ;  /* 0x000000050400728c */ /* 0x000fd2000bf06270 */
[----:B------:R-:W-:Y:S05]  /*0270*/  BRA.U !UP0, `(.L_x_5) ;  /* 0xfffffffd08bc7547 */ /* 0x000fea000b83ffff */
[----:B0-----:R3:W5:Y:S04]  /*0280*/  LDG.E R7, desc[UR6][R2.64] ;  /* 0x0000000602077981 */ /* 0x001768000c1e1900 */
[----:B------:R3:W5:Y:S02]  /*0290*/  LDG.E R0, desc[UR6][R4.64] ;  /* 0x0000000604007981 */ /* 0x000764000c1e1900 */
.L_x_2:
[----:B0----5:R-:W-:-:S05]  /*02a0*/  IADD3 R7, PT, PT, -R7, R0, RZ ;  /* 0x0000000007077210 */ /* 0x021fca0007ffe1ff */
[----:B------:R-:W-:Y:S01]  /*02b0*/  STG.E desc[UR6][R4.64], R7 ;  /* 0x0000000704007986 */ /* 0x000fe2000c101906 */
[----:B------:R-:W-:Y:S05]  /*02c0*/  EXIT ;  /* 0x000000000000794d */ /* 0x000fea0003800000 */
.L_x_6:
        /* <DEDUP_REMOVED lines=11> */
.L_x_9:


//--------------------- .text._Z10fillBucketPiS_i --------------------------
	.section	.text._Z10fillBucketPiS_i,"ax",@progbits
	.align	128
        .global         _Z10fillBucketPiS_i
        .type           _Z10fillBucketPiS_i,@function
        .size           _Z10fillBucketPiS_i,(.L_x_10 - _Z10fillBucketPiS_i)
        .other          _Z10fillBucketPiS_i,@"STO_CUDA_ENTRY STV_DEFAULT"
_Z10fillBucketPiS_i:
.text._Z10fillBucketPiS_i:
        /* <DEDUP_REMOVED lines=10> */
[----:B0-----:R-:W-:-:S06]  /*00a0*/  IMAD.WIDE R2, R5, 0x4, R2 ;  /* 0x0000000405027825 */ /* 0x001fcc00078e0202 */
[----:B------:R-:W0:Y:S01]  /*00b0*/  LDC.64 R4, c[0x0][0x388] ;  /* 0x0000e200ff047b82 */ /* 0x000e220000000a00 */
[----:B-1----:R-:W0:Y:S01]  /*00c0*/  LDG.E R3, desc[UR4][R2.64] ;  /* 0x0000000402037981 */ /* 0x002e22000c1e1900 */
[----:B------:R-:W-:Y:S02]  /*00d0*/  HFMA2 R7, -RZ, RZ, 0, 5.9604644775390625e-08 ;  /* 0x00000001ff077431 */ /* 0x000fe400000001ff */
[----:B0-----:R-:W-:-:S05]  /*00e0*/  IMAD.WIDE R4, R3, 0x4, R4 ;  /* 0x0000000403047825 */ /* 0x001fca00078e0204 */
[----:B------:R-:W-:Y:S01]  /*00f0*/  REDG.E.ADD.STRONG.GPU desc[UR4][R4.64], R7 ;  /* 0x000000070400798e */ /* 0x000fe2000c12e104 */
[----:B------:R-:W-:Y:S05]  /*0100*/  EXIT ;  /* 0x000000000000794d */ /* 0x000fea0003800000 */
.L_x_7:
        /* <DEDUP_REMOVED lines=15> */
.L_x_10:


//--------------------- .nv.shared.reserved.0     --------------------------
	.section	.nv.shared.reserved.0,"aw",@nobits
	.weak		__nv_reservedSMEM_offset_0_alias
	.size		__nv_reservedSMEM_offset_0_alias, 0, 64
	.other		__nv_reservedSMEM_offset_0_alias,@"STO_CUDA_RESERVED_SHARED STV_DEFAULT"
__nv_reservedSMEM_offset_0_alias:
	.zero		0
	.zero		64


//--------------------- .nv.constant0._Z7fillKeyPiS_S_i --------------------------
	.section	.nv.constant0._Z7fillKeyPiS_S_i,"a",@progbits
	.sectionflags	@""
	.align	4
.nv.constant0._Z7fillKeyPiS_S_i:
	.zero		924


//--------------------- .nv.constant0._Z10scanBucketPiS_S_i --------------------------
	.section	.nv.constant0._Z10scanBucketPiS_S_i,"a",@progbits
	.sectionflags	@""
	.align	4
.nv.constant0._Z10scanBucketPiS_S_i:
	.zero		924


//--------------------- .nv.constant0._Z10fillBucketPiS_i --------------------------
	.section	.nv.constant0._Z10fillBucketPiS_i,"a",@progbits
	.sectionflags	@""
	.align	4
.nv.constant0._Z10fillBucketPiS_i:
	.zero		916


//--------------------- SYMBOLS --------------------------

	.type		.nv.reservedSmem.offset0,@object
	.size		.nv.reservedSmem.offset0,0x4
